//
// Generated by NVIDIA NVVM Compiler
//
// Compiler Build ID: CL-36424714
// Cuda compilation tools, release 13.0, V13.0.88
// Based on NVVM 20.0.0
//

.version 9.0
.target sm_100
.address_size 64

	// .globl	_Z21sum4thPosition_kernelPiS_ii

.visible .entry _Z21sum4thPosition_kernelPiS_ii(
	.param .u64 .ptr .align 1 _Z21sum4thPosition_kernelPiS_ii_param_0,
	.param .u64 .ptr .align 1 _Z21sum4thPosition_kernelPiS_ii_param_1,
	.param .u32 _Z21sum4thPosition_kernelPiS_ii_param_2,
	.param .u32 _Z21sum4thPosition_kernelPiS_ii_param_3
)
{
	.reg .pred 	%p<4>;
	.reg .b32 	%r<18>;
	.reg .b64 	%rd<10>;

	ld.param.u64 	%rd1, [_Z21sum4thPosition_kernelPiS_ii_param_0];
	ld.param.u64 	%rd2, [_Z21sum4thPosition_kernelPiS_ii_param_1];
	ld.param.u32 	%r2, [_Z21sum4thPosition_kernelPiS_ii_param_2];
	ld.param.u32 	%r3, [_Z21sum4thPosition_kernelPiS_ii_param_3];
	mov.u32 	%r4, %ctaid.y;
	mov.u32 	%r5, %ntid.y;
	mov.u32 	%r6, %tid.y;
	mad.lo.s32 	%r1, %r4, %r5, %r6;
	add.s32 	%r7, %r1, 4;
	setp.ge.s32 	%p1, %r7, %r2;
	setp.ge.s32 	%p2, %r1, %r3;
	or.pred  	%p3, %p1, %p2;
	@%p3 bra 	$L__BB0_2;
	cvta.to.global.u64 	%rd3, %rd1;
	cvta.to.global.u64 	%rd4, %rd2;
	mov.u32 	%r8, %tid.x;
	mov.u32 	%r9, %ntid.x;
	mov.u32 	%r10, %ctaid.x;
	mad.lo.s32 	%r11, %r10, %r9, %r8;
	mad.lo.s32 	%r12, %r2, %r1, %r11;
	mul.wide.s32 	%rd5, %r12, 4;
	add.s64 	%rd6, %rd3, %rd5;
	ld.global.u32 	%r13, [%rd6];
	shl.b32 	%r14, %r2, 2;
	add.s32 	%r15, %r12, %r14;
	mul.wide.s32 	%rd7, %r15, 4;
	add.s64 	%rd8, %rd3, %rd7;
	ld.global.u32 	%r16, [%rd8];
	add.s32 	%r17, %r16, %r13;
	add.s64 	%rd9, %rd4, %rd5;
	st.global.u32 	[%rd9], %r17;
$L__BB0_2:
	ret;

}


// ===== COMPILED SASS (sm_100) =====

	.target	sm_100

	.elftype	@"ET_EXEC"


//--------------------- .note.nv.tkinfo           --------------------------
	.section	.note.nv.tkinfo,"",@"SHT_NOTE"
	.sectionflags	@"SHF_NOTE_NV_TKINFO"
	.tkinfo
        /*0018*/ 	.word	0x00000002
        /*0030*/ 	.string	""
        /*0030*/ 	.string	"ptxas"
        /*0030*/ 	.string	"Cuda compilation tools, release 13.0, V13.0.88"
        /*0030*/ 	.string	"Build cuda_13.0.r13.0/compiler.36424714_0"
        /*0030*/ 	.string	"-arch sm_100 -m 64 "



//--------------------- .note.nv.cuinfo           --------------------------
	.section	.note.nv.cuinfo,"",@"SHT_NOTE"
	.sectionflags	@"SHF_NOTE_NV_CUINFO"
        /*0018*/ 	.short	0x0002
        /*001a*/ 	.short	0x0064
        /*001c*/ 	.short	0x0082
	.zero		2


//--------------------- .nv.info                  --------------------------
	.section	.nv.info,"",@"SHT_CUDA_INFO"
	.align	4


	//----- nvinfo : EIATTR_REGCOUNT
	.align		4
        /*0000*/ 	.byte	0x04, 0x2f
        /*0002*/ 	.short	(.L_1 - .L_0)
	.align		4
.L_0:
        /*0004*/ 	.word	index@(_Z21sum4thPosition_kernelPiS_ii)
        /*0008*/ 	.word	0x0000000c


	//----- nvinfo : EIATTR_FRAME_SIZE
	.align		4
.L_1:
        /*000c*/ 	.byte	0x04, 0x11
        /*000e*/ 	.short	(.L_3 - .L_2)
	.align		4
.L_2:
        /*0010*/ 	.word	index@(_Z21sum4thPosition_kernelPiS_ii)
        /*0014*/ 	.word	0x00000000


	//----- nvinfo : EIATTR_MIN_STACK_SIZE
	.align		4
.L_3:
        /*0018*/ 	.byte	0x04, 0x12
        /*001a*/ 	.short	(.L_5 - .L_4)
	.align		4
.L_4:
        /*001c*/ 	.word	index@(_Z21sum4thPosition_kernelPiS_ii)
        /*0020*/ 	.word	0x00000000
.L_5:


//--------------------- .nv.compat                --------------------------
	.section	.nv.compat,"",@"SHT_CUDA_COMPAT_INFO"
	.align	4
        /*0000*/ 	.byte	0x02, 0x09, 0x00, 0x00, 0x02, 0x02, 0x01, 0x00, 0x02, 0x05, 0x05, 0x00, 0x03, 0x07, 0x01, 0x01
        /*0010*/ 	.byte	0x02, 0x03, 0x00, 0x00, 0x02, 0x06, 0x01, 0x00, 0x04, 0x0b, 0x08, 0x00, 0x09, 0x00, 0x00, 0x00
        /*0020*/ 	.byte	0x00, 0x00, 0x00, 0x00


//--------------------- .nv.info._Z21sum4thPosition_kernelPiS_ii --------------------------
	.section	.nv.info._Z21sum4thPosition_kernelPiS_ii,"",@"SHT_CUDA_INFO"
	.sectionflags	@""
	.align	4


	//----- nvinfo : EIATTR_CUDA_API_VERSION
	.align		4
        /*0000*/ 	.byte	0x04, 0x37
        /*0002*/ 	.short	(.L_7 - .L_6)
.L_6:
        /*0004*/ 	.word	0x00000082


	//----- nvinfo : EIATTR_KPARAM_INFO
	.align		4
.L_7:
        /*0008*/ 	.byte	0x04, 0x17
        /*000a*/ 	.short	(.L_9 - .L_8)
.L_8:
        /*000c*/ 	.word	0x00000000
        /*0010*/ 	.short	0x0003
        /*0012*/ 	.short	0x0014
        /*0014*/ 	.byte	0x00, 0xf0, 0x11, 0x00


	//----- nvinfo : EIATTR_KPARAM_INFO
	.align		4
.L_9:
        /*0018*/ 	.byte	0x04, 0x17
        /*001a*/ 	.short	(.L_11 - .L_10)
.L_10:
        /*001c*/ 	.word	0x00000000
        /*0020*/ 	.short	0x0002
        /*0022*/ 	.short	0x0010
        /*0024*/ 	.byte	0x00, 0xf0, 0x11, 0x00


	//----- nvinfo : EIATTR_KPARAM_INFO
	.align		4
.L_11:
        /*0028*/ 	.byte	0x04, 0x17
        /*002a*/ 	.short	(.L_13 - .L_12)
.L_12:
        /*002c*/ 	.word	0x00000000
        /*0030*/ 	.short	0x0001
        /*0032*/ 	.short	0x0008
        /*0034*/ 	.byte	0x00, 0xf5, 0x21, 0x00


	//----- nvinfo : EIATTR_KPARAM_INFO
	.align		4
.L_13:
        /*0038*/ 	.byte	0x04, 0x17
        /*003a*/ 	.short	(.L_15 - .L_14)
.L_14:
        /*003c*/ 	.word	0x00000000
        /*0040*/ 	.short	0x0000
        /*0042*/ 	.short	0x0000
        /*0044*/ 	.byte	0x00, 0xf5, 0x21, 0x00


	//----- nvinfo : EIATTR_SPARSE_MMA_MASK
	.align		4
.L_15:
        /*0048*/ 	.byte	0x03, 0x50
        /*004a*/ 	.short	0x0000


	//----- nvinfo : EIATTR_MAXREG_COUNT
	.align		4
        /*004c*/ 	.byte	0x03, 0x1b
        /*004e*/ 	.short	0x00ff


	//----- nvinfo : EIATTR_MERCURY_ISA_VERSION
	.align		4
        /*0050*/ 	.byte	0x03, 0x5f
        /*0052*/ 	.short	0x0101


	//----- nvinfo : EIATTR_VRC_CTA_INIT_COUNT
	.align		4
        /*0054*/ 	.byte	0x02, 0x4a
	.zero		1
	.zero		1


	//----- nvinfo : EIATTR_EXIT_INSTR_OFFSETS
	.align		4
        /*0058*/ 	.byte	0x04, 0x1c
        /*005a*/ 	.short	(.L_17 - .L_16)


	//   ....[0]....
.L_16:
        /*005c*/ 	.word	0x00000090


	//   ....[1]....
        /*0060*/ 	.word	0x000001a0


	//----- nvinfo : EIATTR_CBANK_PARAM_SIZE
	.align		4
.L_17:
        /*0064*/ 	.byte	0x03, 0x19
        /*0066*/ 	.short	0x0018


	//----- nvinfo : EIATTR_PARAM_CBANK
	.align		4
        /*0068*/ 	.byte	0x04, 0x0a
        /*006a*/ 	.short	(.L_19 - .L_18)
	.align		4
.L_18:
        /*006c*/ 	.word	index@(.nv.constant0._Z21sum4thPosition_kernelPiS_ii)
        /*0070*/ 	.short	0x0380
        /*0072*/ 	.short	0x0018


	//----- nvinfo : EIATTR_SW_WAR
	.align		4
.L_19:
        /*0074*/ 	.byte	0x04, 0x36
        /*0076*/ 	.short	(.L_21 - .L_20)
.L_20:
        /*0078*/ 	.word	0x00000008
.L_21:


//--------------------- .nv.callgraph             --------------------------
	.section	.nv.callgraph,"",@"SHT_CUDA_CALLGRAPH"
	.align	4
	.sectionentsize	8
	.align		4
        /*0000*/ 	.word	0x00000000
	.align		4
        /*0004*/ 	.word	0xffffffff
	.align		4
        /*0008*/ 	.word	0x00000000
	.align		4
        /*000c*/ 	.word	0xfffffffe
	.align		4
        /*0010*/ 	.word	0x00000000
	.align		4
        /*0014*/ 	.word	0xfffffffd
	.align		4
        /*0018*/ 	.word	0x00000000
	.align		4
        /*001c*/ 	.word	0xfffffffc


//--------------------- .text._Z21sum4thPosition_kernelPiS_ii --------------------------
	.section	.text._Z21sum4thPosition_kernelPiS_ii,"ax",@progbits
	.align	128
        .global         _Z21sum4thPosition_kernelPiS_ii
        .type           _Z21sum4thPosition_kernelPiS_ii,@function
        .size           _Z21sum4thPosition_kernelPiS_ii,(.L_x_1 - _Z21sum4thPosition_kernelPiS_ii)
        .other          _Z21sum4thPosition_kernelPiS_ii,@"STO_CUDA_ENTRY STV_DEFAULT"
_Z21sum4thPosition_kernelPiS_ii:
.text._Z21sum4thPosition_kernelPiS_ii:
[----:B------:R-:W-:Y:S01]  /*0000*/  LDC R1, c[0x0][0x37c] ;  /* 0x0000df00ff017b82 */ /* 0x000fe20000000800 */
[----:B------:R-:W0:Y:S07]  /*0010*/  S2R R3, SR_TID.Y ;  /* 0x0000000000037919 */ /* 0x000e2e0000002200 */
[----:B------:R-:W0:Y:S08]  /*0020*/  S2UR UR4, SR_CTAID.Y ;  /* 0x00000000000479c3 */ /* 0x000e300000002600 */
[----:B------:R-:W0:Y:S08]  /*0030*/  LDC R0, c[0x0][0x364] ;  /* 0x0000d900ff007b82 */ /* 0x000e300000000800 */
[----:B------:R-:W1:Y:S01]  /*0040*/  LDC.64 R6, c[0x0][0x390] ;  /* 0x0000e400ff067b82 */ /* 0x000e620000000a00 */
[----:B0-----:R-:W-:-:S05]  /*0050*/  IMAD R0, R0, UR4, R3 ;  /* 0x0000000400007c24 */ /* 0x001fca000f8e0203 */
[C---:B------:R-:W-:Y:S02]  /*0060*/  IADD3 R3, PT, PT, R0.reuse, 0x4, RZ ;  /* 0x0000000400037810 */ /* 0x040fe40007ffe0ff */
[----:B-1----:R-:W-:-:S04]  /*0070*/  ISETP.GE.AND P0, PT, R0, R7, PT ;  /* 0x000000070000720c */ /* 0x002fc80003f06270 */
[----:B------:R-:W-:-:S13]  /*0080*/  ISETP.GE.OR P0, PT, R3, R6, P0 ;  /* 0x000000060300720c */ /* 0x000fda0000706670 */
[----:B------:R-:W-:Y:S05]  /*0090*/  @P0 EXIT ;  /* 0x000000000000094d */ /* 0x000fea0003800000 */
[----:B------:R-:W0:Y:S01]  /*00a0*/  S2R R3, SR_TID.X ;  /* 0x0000000000037919 */ /* 0x000e220000002100 */
[----:B------:R-:W0:Y:S01]  /*00b0*/  LDCU UR6, c[0x0][0x360] ;  /* 0x00006c00ff0677ac */ /* 0x000e220008000800 */
[----:B------:R-:W1:Y:S01]  /*00c0*/  LDC.64 R4, c[0x0][0x380] ;  /* 0x0000e000ff047b82 */ /* 0x000e620000000a00 */
[----:B------:R-:W0:Y:S01]  /*00d0*/  S2R R2, SR_CTAID.X ;  /* 0x0000000000027919 */ /* 0x000e220000002500 */
[----:B------:R-:W2:Y:S01]  /*00e0*/  LDCU.64 UR4, c[0x0][0x358] ;  /* 0x00006b00ff0477ac */ /* 0x000ea20008000a00 */
[----:B0-----:R-:W-:-:S04]  /*00f0*/  IMAD R3, R2, UR6, R3 ;  /* 0x0000000602037c24 */ /* 0x001fc8000f8e0203 */
[----:B------:R-:W-:-:S04]  /*0100*/  IMAD R9, R0, R6, R3 ;  /* 0x0000000600097224 */ /* 0x000fc800078e0203 */
[----:B-1----:R-:W-:Y:S01]  /*0110*/  IMAD.WIDE R2, R9, 0x4, R4 ;  /* 0x0000000409027825 */ /* 0x002fe200078e0204 */
[----:B------:R-:W-:-:S05]  /*0120*/  LEA R7, R6, R9, 0x2 ;  /* 0x0000000906077211 */ /* 0x000fca00078e10ff */
[----:B------:R-:W-:Y:S01]  /*0130*/  IMAD.WIDE R4, R7, 0x4, R4 ;  /* 0x0000000407047825 */ /* 0x000fe200078e0204 */
[----:B--2---:R-:W2:Y:S01]  /*0140*/  LDG.E R2, desc[UR4][R2.64] ;  /* 0x0000000402027981 */ /* 0x004ea2000c1e1900 */
[----:B------:R-:W0:Y:S04]  /*0150*/  LDC.64 R6, c[0x0][0x388] ;  /* 0x0000e200ff067b82 */ /* 0x000e280000000a00 */
[----:B------:R-:W2:Y:S01]  /*0160*/  LDG.E R5, desc[UR4][R4.64] ;  /* 0x0000000404057981 */ /* 0x000ea2000c1e1900 */
[----:B0-----:R-:W-:Y:S01]  /*0170*/  IMAD.WIDE R6, R9, 0x4, R6 ;  /* 0x0000000409067825 */ /* 0x001fe200078e0206 */
[----:B--2---:R-:W-:-:S05]  /*0180*/  IADD3 R9, PT, PT, R2, R5, RZ ;  /* 0x0000000502097210 */ /* 0x004fca0007ffe0ff */
[----:B------:R-:W-:Y:S01]  /*0190*/  STG.E desc[UR4][R6.64], R9 ;  /* 0x0000000906007986 */ /* 0x000fe2000c101904 */
[----:B------:R-:W-:Y:S05]  /*01a0*/  EXIT ;  /* 0x000000000000794d */ /* 0x000fea0003800000 */
.L_x_0:
[----:B------:R-:W-:-:S00]  /*01b0*/  BRA `(.L_x_0) ;  /* 0xfffffffc00fc7947 */ /* 0x000fc0000383ffff */
[----:B------:R-:W-:-:S00]  /*01c0*/  NOP ;  /* 0x0000000000007918 */ /* 0x000fc00000000000 */
        /* <DEDUP_REMOVED lines=11> */
.L_x_1:


//--------------------- .nv.shared.reserved.0     --------------------------
	.section	.nv.shared.reserved.0,"aw",@nobits
	.weak		__nv_reservedSMEM_offset_0_alias
	.size		__nv_reservedSMEM_offset_0_alias, 0, 64
	.other		__nv_reservedSMEM_offset_0_alias,@"STO_CUDA_RESERVED_SHARED STV_DEFAULT"
__nv_reservedSMEM_offset_0_alias:
	.zero		0
	.zero		64


//--------------------- .nv.constant0._Z21sum4thPosition_kernelPiS_ii --------------------------
	.section	.nv.constant0._Z21sum4thPosition_kernelPiS_ii,"a",@progbits
	.sectionflags	@""
	.align	4
.nv.constant0._Z21sum4thPosition_kernelPiS_ii:
	.zero		920


//--------------------- SYMBOLS --------------------------

	.type		.nv.reservedSmem.offset0,@object
	.size		.nv.reservedSmem.offset0,0x4
